//
// Generated by NVIDIA NVVM Compiler
//
// Compiler Build ID: CL-36424714
// Cuda compilation tools, release 13.0, V13.0.88
// Based on NVVM 20.0.0
//

.version 9.0
.target sm_100
.address_size 64

	// .globl	_Z16matrixMulAddWMMAP6__halfS0_PfS1_ii
.extern .func  (.param .b32 func_retval0) vprintf
(
	.param .b64 vprintf_param_0,
	.param .b64 vprintf_param_1
)
;
.extern .shared .align 16 .b8 sharedMem[];
.global .align 1 .b8 $str[84] = {121, 32, 37, 100, 32, 119, 109, 109, 97, 84, 105, 108, 101, 32, 37, 100, 32, 115, 104, 97, 114, 101, 100, 82, 111, 119, 32, 37, 100, 32, 115, 104, 97, 114, 101, 100, 67, 111, 108, 32, 37, 100, 32, 119, 109, 109, 97, 82, 111, 119, 32, 37, 100, 32, 119, 109, 109, 97, 67, 111, 108, 32, 37, 100, 32, 115, 104, 97, 114, 101, 100, 66, 91, 37, 100, 93, 58, 32, 37, 50, 46, 102, 10};

.visible .entry _Z16matrixMulAddWMMAP6__halfS0_PfS1_ii(
	.param .u64 .ptr .align 1 _Z16matrixMulAddWMMAP6__halfS0_PfS1_ii_param_0,
	.param .u64 .ptr .align 1 _Z16matrixMulAddWMMAP6__halfS0_PfS1_ii_param_1,
	.param .u64 .ptr .align 1 _Z16matrixMulAddWMMAP6__halfS0_PfS1_ii_param_2,
	.param .u64 .ptr .align 1 _Z16matrixMulAddWMMAP6__halfS0_PfS1_ii_param_3,
	.param .u32 _Z16matrixMulAddWMMAP6__halfS0_PfS1_ii_param_4,
	.param .u32 _Z16matrixMulAddWMMAP6__halfS0_PfS1_ii_param_5
)
{
	.local .align 8 .b8 	__local_depot0[40];
	.reg .b64 	%SP;
	.reg .b64 	%SPL;
	.reg .pred 	%p<20>;
	.reg .b16 	%rs<9>;
	.reg .b32 	%r<92>;
	.reg .b32 	%f<7>;
	.reg .b64 	%rd<29>;
	.reg .b64 	%fd<3>;

	mov.u64 	%SPL, __local_depot0;
	cvta.local.u64 	%SP, %SPL;
	ld.param.u64 	%rd8, [_Z16matrixMulAddWMMAP6__halfS0_PfS1_ii_param_0];
	ld.param.u64 	%rd9, [_Z16matrixMulAddWMMAP6__halfS0_PfS1_ii_param_1];
	ld.param.u64 	%rd7, [_Z16matrixMulAddWMMAP6__halfS0_PfS1_ii_param_2];
	ld.param.u32 	%r44, [_Z16matrixMulAddWMMAP6__halfS0_PfS1_ii_param_4];
	ld.param.u32 	%r45, [_Z16matrixMulAddWMMAP6__halfS0_PfS1_ii_param_5];
	cvta.to.global.u64 	%rd1, %rd9;
	cvta.to.global.u64 	%rd2, %rd8;
	mov.u32 	%r46, %ctaid.y;
	shl.b32 	%r83, %r46, 4;
	mov.u32 	%r2, %ctaid.x;
	shl.b32 	%r80, %r2, 4;
	or.b32  	%r47, %r80, %r46;
	setp.ne.s32 	%p2, %r47, 0;
	@%p2 bra 	$L__BB0_29;
	setp.lt.s32 	%p3, %r45, 32;
	@%p3 bra 	$L__BB0_29;
	mov.u32 	%r4, %tid.y;
	mov.u32 	%r5, %tid.x;
	add.s32 	%r51, %r83, %r4;
	shl.b32 	%r52, %r4, 5;
	add.s32 	%r53, %r52, %r5;
	shl.b32 	%r54, %r53, 1;
	mov.u32 	%r55, sharedMem;
	add.s32 	%r6, %r55, %r54;
	shl.b32 	%r56, %r4, 4;
	sub.s32 	%r7, %r53, %r56;
	shl.b32 	%r57, %r7, 1;
	add.s32 	%r58, %r55, %r57;
	add.s32 	%r8, %r58, 1024;
	add.s32 	%r9, %r4, 16;
	shr.s32 	%r59, %r45, 31;
	shr.u32 	%r60, %r59, 27;
	add.s32 	%r61, %r45, %r60;
	shr.s32 	%r62, %r61, 5;
	neg.s32 	%r90, %r62;
	add.s32 	%r89, %r51, 16;
	add.s32 	%r63, %r5, %r80;
	add.s32 	%r88, %r63, 16;
	mad.lo.s32 	%r86, %r45, %r9, %r63;
	shl.b32 	%r14, %r45, 5;
	mad.lo.s32 	%r85, %r4, %r45, %r63;
	mul.lo.s32 	%r64, %r2, %r44;
	shl.b32 	%r65, %r64, 4;
	add.s32 	%r84, %r65, %r83;
	shl.b32 	%r66, %r44, 5;
	add.s32 	%r17, %r66, 32;
	mad.lo.s32 	%r81, %r45, %r51, %r5;
	add.s32 	%r82, %r55, 2048;
	cvta.to.global.u64 	%rd3, %rd7;
	mov.b32 	%r91, 0;
	mov.b32 	%r87, 16;
	add.u64 	%rd19, %SP, 0;
	mov.u64 	%rd21, $str;
$L__BB0_3:
	add.s32 	%r31, %r87, -16;
	setp.ne.s32 	%p4, %r91, 0;
	setp.eq.s32 	%p5, %r91, 0;
	max.s32 	%r67, %r83, %r80;
	setp.lt.s32 	%p6, %r67, %r45;
	and.pred  	%p1, %p6, %p5;
	mul.wide.u32 	%rd10, %r84, 4;
	add.s64 	%rd4, %rd3, %rd10;
	@%p4 bra 	$L__BB0_16;
	add.s32 	%r70, %r88, -16;
	setp.ge.s32 	%p13, %r70, %r44;
	mul.wide.s32 	%rd16, %r81, 2;
	add.s64 	%rd5, %rd2, %rd16;
	@%p13 bra 	$L__BB0_6;
	ld.global.u16 	%rs5, [%rd5];
	st.shared.u16 	[%r6], %rs5;
$L__BB0_6:
	add.s32 	%r71, %r89, -16;
	setp.ge.s32 	%p14, %r71, %r44;
	@%p14 bra 	$L__BB0_8;
	mul.wide.s32 	%rd17, %r85, 2;
	add.s64 	%rd18, %rd1, %rd17;
	ld.global.u16 	%rs6, [%rd18];
	st.shared.u16 	[%r8], %rs6;
	// begin inline asm
	{  cvt.f32.f16 %f3, %rs6;}

	// end inline asm
	cvt.f64.f32 	%fd1, %f3;
	cvta.to.local.u64 	%rd20, %rd19;
	mov.b32 	%r72, 0;
	st.local.v2.u32 	[%rd20], {%r4, %r72};
	st.local.v2.u32 	[%rd20+8], {%r31, %r31};
	st.local.v2.u32 	[%rd20+16], {%r4, %r5};
	st.local.u32 	[%rd20+24], %r7;
	st.local.f64 	[%rd20+32], %fd1;
	cvta.global.u64 	%rd22, %rd21;
	{ // callseq 0, 0
	.param .b64 param0;
	st.param.b64 	[param0], %rd22;
	.param .b64 param1;
	st.param.b64 	[param1], %rd19;
	.param .b32 retval0;
	call.uni (retval0), 
	vprintf, 
	(
	param0, 
	param1
	);
	ld.param.b32 	%r73, [retval0];
	} // callseq 0
$L__BB0_8:
	not.pred 	%p15, %p1;
	@%p15 bra 	$L__BB0_10;
	ld.global.f32 	%f4, [%rd4];
	st.shared.f32 	[%r82], %f4;
$L__BB0_10:
	setp.ge.s32 	%p16, %r88, %r44;
	@%p16 bra 	$L__BB0_12;
	ld.global.u16 	%rs7, [%rd5+32];
	st.shared.u16 	[%r6+32], %rs7;
$L__BB0_12:
	setp.ge.s32 	%p17, %r89, %r44;
	@%p17 bra 	$L__BB0_14;
	mul.wide.s32 	%rd23, %r86, 2;
	add.s64 	%rd24, %rd1, %rd23;
	ld.global.u16 	%rs8, [%rd24];
	st.shared.u16 	[%r8+32], %rs8;
	// begin inline asm
	{  cvt.f32.f16 %f5, %rs8;}

	// end inline asm
	cvt.f64.f32 	%fd2, %f5;
	cvta.to.local.u64 	%rd26, %rd19;
	mov.b32 	%r75, 1;
	st.local.v2.u32 	[%rd26], {%r4, %r75};
	st.local.v2.u32 	[%rd26+8], {%r31, %r31};
	add.s32 	%r76, %r5, 16;
	st.local.v2.u32 	[%rd26+16], {%r9, %r76};
	add.s32 	%r77, %r7, 16;
	st.local.u32 	[%rd26+24], %r77;
	st.local.f64 	[%rd26+32], %fd2;
	cvta.global.u64 	%rd28, %rd21;
	{ // callseq 1, 0
	.param .b64 param0;
	st.param.b64 	[param0], %rd28;
	.param .b64 param1;
	st.param.b64 	[param1], %rd19;
	.param .b32 retval0;
	call.uni (retval0), 
	vprintf, 
	(
	param0, 
	param1
	);
	ld.param.b32 	%r78, [retval0];
	} // callseq 1
$L__BB0_14:
	@%p15 bra 	$L__BB0_28;
	ld.global.f32 	%f6, [%rd4];
	st.shared.f32 	[%r82], %f6;
	bra.uni 	$L__BB0_28;
$L__BB0_16:
	add.s32 	%r68, %r88, -16;
	setp.ge.s32 	%p7, %r68, %r44;
	mul.wide.s32 	%rd11, %r81, 2;
	add.s64 	%rd6, %rd2, %rd11;
	@%p7 bra 	$L__BB0_18;
	ld.global.u16 	%rs1, [%rd6];
	st.shared.u16 	[%r6], %rs1;
$L__BB0_18:
	add.s32 	%r69, %r89, -16;
	setp.ge.s32 	%p8, %r69, %r44;
	@%p8 bra 	$L__BB0_20;
	mul.wide.s32 	%rd12, %r85, 2;
	add.s64 	%rd13, %rd1, %rd12;
	ld.global.u16 	%rs2, [%rd13];
	st.shared.u16 	[%r8], %rs2;
	bra.uni 	$L__BB0_22;
$L__BB0_20:
	not.pred 	%p9, %p1;
	@%p9 bra 	$L__BB0_22;
	ld.global.f32 	%f1, [%rd4];
	st.shared.f32 	[%r82], %f1;
$L__BB0_22:
	setp.ge.s32 	%p10, %r88, %r44;
	@%p10 bra 	$L__BB0_24;
	ld.global.u16 	%rs3, [%rd6+32];
	st.shared.u16 	[%r6+32], %rs3;
$L__BB0_24:
	setp.lt.s32 	%p11, %r89, %r44;
	@%p11 bra 	$L__BB0_27;
	not.pred 	%p12, %p1;
	@%p12 bra 	$L__BB0_28;
	ld.global.f32 	%f2, [%rd4];
	st.shared.f32 	[%r82], %f2;
	bra.uni 	$L__BB0_28;
$L__BB0_27:
	mul.wide.s32 	%rd14, %r86, 2;
	add.s64 	%rd15, %rd1, %rd14;
	ld.global.u16 	%rs4, [%rd15];
	st.shared.u16 	[%r8+32], %rs4;
$L__BB0_28:
	bar.sync 	0;
	add.s32 	%r91, %r91, 1;
	add.s32 	%r90, %r90, 1;
	setp.ne.s32 	%p19, %r90, 0;
	add.s32 	%r89, %r89, 32;
	add.s32 	%r88, %r88, 32;
	add.s32 	%r87, %r87, 32;
	add.s32 	%r86, %r86, %r14;
	add.s32 	%r85, %r85, %r14;
	add.s32 	%r84, %r84, %r17;
	add.s32 	%r83, %r83, 32;
	add.s32 	%r82, %r82, 128;
	add.s32 	%r81, %r81, 32;
	add.s32 	%r80, %r80, 32;
	@%p19 bra 	$L__BB0_3;
$L__BB0_29:
	ret;

}


// ===== COMPILED SASS (sm_100) =====

	.target	sm_100

	.elftype	@"ET_EXEC"


//--------------------- .note.nv.tkinfo           --------------------------
	.section	.note.nv.tkinfo,"",@"SHT_NOTE"
	.sectionflags	@"SHF_NOTE_NV_TKINFO"
	.tkinfo
        /*0018*/ 	.word	0x00000002
        /*0030*/ 	.string	""
        /*0030*/ 	.string	"ptxas"
        /*0030*/ 	.string	"Cuda compilation tools, release 13.0, V13.0.88"
        /*0030*/ 	.string	"Build cuda_13.0.r13.0/compiler.36424714_0"
        /*0030*/ 	.string	"-arch sm_100 -m 64 "



//--------------------- .note.nv.cuinfo           --------------------------
	.section	.note.nv.cuinfo,"",@"SHT_NOTE"
	.sectionflags	@"SHF_NOTE_NV_CUINFO"
        /*0018*/ 	.short	0x0002
        /*001a*/ 	.short	0x0064
        /*001c*/ 	.short	0x0082
	.zero		2


//--------------------- .nv.info                  --------------------------
	.section	.nv.info,"",@"SHT_CUDA_INFO"
	.align	4


	//----- nvinfo : EIATTR_REGCOUNT
	.align		4
        /*0000*/ 	.byte	0x04, 0x2f
        /*0002*/ 	.short	(.L_2 - .L_1)
	.align		4
.L_1:
        /*0004*/ 	.word	index@(_Z16matrixMulAddWMMAP6__halfS0_PfS1_ii)
        /*0008*/ 	.word	0x00000022


	//----- nvinfo : EIATTR_FRAME_SIZE
	.align		4
.L_2:
        /*000c*/ 	.byte	0x04, 0x11
        /*000e*/ 	.short	(.L_4 - .L_3)
	.align		4
.L_3:
        /*0010*/ 	.word	index@(_Z16matrixMulAddWMMAP6__halfS0_PfS1_ii)
        /*0014*/ 	.word	0x00000028


	//----- nvinfo : EIATTR_MIN_STACK_SIZE
	.align		4
.L_4:
        /*0018*/ 	.byte	0x04, 0x12
        /*001a*/ 	.short	(.L_6 - .L_5)
	.align		4
.L_5:
        /*001c*/ 	.word	index@(_Z16matrixMulAddWMMAP6__halfS0_PfS1_ii)
        /*0020*/ 	.word	0x00000028
.L_6:


//--------------------- .nv.compat                --------------------------
	.section	.nv.compat,"",@"SHT_CUDA_COMPAT_INFO"
	.align	4
        /*0000*/ 	.byte	0x02, 0x09, 0x00, 0x00, 0x02, 0x02, 0x01, 0x00, 0x02, 0x05, 0x05, 0x00, 0x03, 0x07, 0x01, 0x01
        /*0010*/ 	.byte	0x02, 0x03, 0x00, 0x00, 0x02, 0x06, 0x01, 0x00, 0x04, 0x0b, 0x08, 0x00, 0x09, 0x00, 0x00, 0x00
        /*0020*/ 	.byte	0x00, 0x00, 0x00, 0x00


//--------------------- .nv.info._Z16matrixMulAddWMMAP6__halfS0_PfS1_ii --------------------------
	.section	.nv.info._Z16matrixMulAddWMMAP6__halfS0_PfS1_ii,"",@"SHT_CUDA_INFO"
	.sectionflags	@""
	.align	4


	//----- nvinfo : EIATTR_CUDA_API_VERSION
	.align		4
        /*0000*/ 	.byte	0x04, 0x37
        /*0002*/ 	.short	(.L_8 - .L_7)
.L_7:
        /*0004*/ 	.word	0x00000082


	//----- nvinfo : EIATTR_KPARAM_INFO
	.align		4
.L_8:
        /*0008*/ 	.byte	0x04, 0x17
        /*000a*/ 	.short	(.L_10 - .L_9)
.L_9:
        /*000c*/ 	.word	0x00000000
        /*0010*/ 	.short	0x0005
        /*0012*/ 	.short	0x0024
        /*0014*/ 	.byte	0x00, 0xf0, 0x11, 0x00


	//----- nvinfo : EIATTR_KPARAM_INFO
	.align		4
.L_10:
        /*0018*/ 	.byte	0x04, 0x17
        /*001a*/ 	.short	(.L_12 - .L_11)
.L_11:
        /*001c*/ 	.word	0x00000000
        /*0020*/ 	.short	0x0004
        /*0022*/ 	.short	0x0020
        /*0024*/ 	.byte	0x00, 0xf0, 0x11, 0x00


	//----- nvinfo : EIATTR_KPARAM_INFO
	.align		4
.L_12:
        /*0028*/ 	.byte	0x04, 0x17
        /*002a*/ 	.short	(.L_14 - .L_13)
.L_13:
        /*002c*/ 	.word	0x00000000
        /*0030*/ 	.short	0x0003
        /*0032*/ 	.short	0x0018
        /*0034*/ 	.byte	0x00, 0xf5, 0x21, 0x00


	//----- nvinfo : EIATTR_KPARAM_INFO
	.align		4
.L_14:
        /*0038*/ 	.byte	0x04, 0x17
        /*003a*/ 	.short	(.L_16 - .L_15)
.L_15:
        /*003c*/ 	.word	0x00000000
        /*0040*/ 	.short	0x0002
        /*0042*/ 	.short	0x0010
        /*0044*/ 	.byte	0x00, 0xf5, 0x21, 0x00


	//----- nvinfo : EIATTR_KPARAM_INFO
	.align		4
.L_16:
        /*0048*/ 	.byte	0x04, 0x17
        /*004a*/ 	.short	(.L_18 - .L_17)
.L_17:
        /*004c*/ 	.word	0x00000000
        /*0050*/ 	.short	0x0001
        /*0052*/ 	.short	0x0008
        /*0054*/ 	.byte	0x00, 0xf5, 0x21, 0x00


	//----- nvinfo : EIATTR_KPARAM_INFO
	.align		4
.L_18:
        /*0058*/ 	.byte	0x04, 0x17
        /*005a*/ 	.short	(.L_20 - .L_19)
.L_19:
        /*005c*/ 	.word	0x00000000
        /*0060*/ 	.short	0x0000
        /*0062*/ 	.short	0x0000
        /*0064*/ 	.byte	0x00, 0xf5, 0x21, 0x00


	//----- nvinfo : EIATTR_SPARSE_MMA_MASK
	.align		4
.L_20:
        /*0068*/ 	.byte	0x03, 0x50
        /*006a*/ 	.short	0x0000


	//----- nvinfo : EIATTR_MAXREG_COUNT
	.align		4
        /*006c*/ 	.byte	0x03, 0x1b
        /*006e*/ 	.short	0x00ff


	//----- nvinfo : EIATTR_NUM_BARRIERS
	.align		4
        /*0070*/ 	.byte	0x02, 0x4c
        /*0072*/ 	.byte	0x01
	.zero		1


	//----- nvinfo : EIATTR_EXTERNS
	.align		4
        /*0074*/ 	.byte	0x04, 0x0f
        /*0076*/ 	.short	(.L_22 - .L_21)


	//   ....[0]....
	.align		4
.L_21:
        /*0078*/ 	.word	index@(vprintf)


	//----- nvinfo : EIATTR_MERCURY_ISA_VERSION
	.align		4
.L_22:
        /*007c*/ 	.byte	0x03, 0x5f
        /*007e*/ 	.short	0x0101


	//----- nvinfo : EIATTR_VRC_CTA_INIT_COUNT
	.align		4
        /*0080*/ 	.byte	0x02, 0x4a
	.zero		1
	.zero		1


	//----- nvinfo : EIATTR_SYSCALL_OFFSETS
	.align		4
        /*0084*/ 	.byte	0x04, 0x46
        /*0086*/ 	.short	(.L_24 - .L_23)


	//   ....[0]....
.L_23:
        /*0088*/ 	.word	0x00000610


	//   ....[1]....
        /*008c*/ 	.word	0x000008b0


	//----- nvinfo : EIATTR_EXIT_INSTR_OFFSETS
	.align		4
.L_24:
        /*0090*/ 	.byte	0x04, 0x1c
        /*0092*/ 	.short	(.L_26 - .L_25)


	//   ....[0]....
.L_25:
        /*0094*/ 	.word	0x00000080


	//   ....[1]....
        /*0098*/ 	.word	0x000000e0


	//   ....[2]....
        /*009c*/ 	.word	0x00000cd0


	//----- nvinfo : EIATTR_CRS_STACK_SIZE
	.align		4
.L_26:
        /*00a0*/ 	.byte	0x04, 0x1e
        /*00a2*/ 	.short	(.L_28 - .L_27)
.L_27:
        /*00a4*/ 	.word	0x00000000


	//----- nvinfo : EIATTR_CBANK_PARAM_SIZE
	.align		4
.L_28:
        /*00a8*/ 	.byte	0x03, 0x19
        /*00aa*/ 	.short	0x0028


	//----- nvinfo : EIATTR_PARAM_CBANK
	.align		4
        /*00ac*/ 	.byte	0x04, 0x0a
        /*00ae*/ 	.short	(.L_30 - .L_29)
	.align		4
.L_29:
        /*00b0*/ 	.word	index@(.nv.constant0._Z16matrixMulAddWMMAP6__halfS0_PfS1_ii)
        /*00b4*/ 	.short	0x0380
        /*00b6*/ 	.short	0x0028


	//----- nvinfo : EIATTR_SW_WAR
	.align		4
.L_30:
        /*00b8*/ 	.byte	0x04, 0x36
        /*00ba*/ 	.short	(.L_32 - .L_31)
.L_31:
        /*00bc*/ 	.word	0x00000008
.L_32:


//--------------------- .nv.callgraph             --------------------------
	.section	.nv.callgraph,"",@"SHT_CUDA_CALLGRAPH"
	.align	4
	.sectionentsize	8
	.align		4
        /*0000*/ 	.word	0x00000000
	.align		4
        /*0004*/ 	.word	0xffffffff
	.align		4
        /*0008*/ 	.word	index@(_Z16matrixMulAddWMMAP6__halfS0_PfS1_ii)
	.align		4
        /*000c*/ 	.word	index@(vprintf)
	.align		4
        /*0010*/ 	.word	0x00000000
	.align		4
        /*0014*/ 	.word	0xfffffffe
	.align		4
        /*0018*/ 	.word	0x00000000
	.align		4
        /*001c*/ 	.word	0xfffffffd
	.align		4
        /*0020*/ 	.word	0x00000000
	.align		4
        /*0024*/ 	.word	0xfffffffc


//--------------------- .nv.constant4             --------------------------
	.section	.nv.constant4,"a",@progbits
	.align	8
	.align		8
.nv.constant4:
        /*0000*/ 	.dword	vprintf
	.align		8
        /*0008*/ 	.dword	$str


//--------------------- .text._Z16matrixMulAddWMMAP6__halfS0_PfS1_ii --------------------------
	.section	.text._Z16matrixMulAddWMMAP6__halfS0_PfS1_ii,"ax",@progbits
	.align	128
        .global         _Z16matrixMulAddWMMAP6__halfS0_PfS1_ii
        .type           _Z16matrixMulAddWMMAP6__halfS0_PfS1_ii,@function
        .size           _Z16matrixMulAddWMMAP6__halfS0_PfS1_ii,(.L_x_15 - _Z16matrixMulAddWMMAP6__halfS0_PfS1_ii)
        .other          _Z16matrixMulAddWMMAP6__halfS0_PfS1_ii,@"STO_CUDA_ENTRY STV_DEFAULT"
_Z16matrixMulAddWMMAP6__halfS0_PfS1_ii:
.text._Z16matrixMulAddWMMAP6__halfS0_PfS1_ii:
[----:B------:R-:W0:Y:S08]  /*0000*/  LDC R1, c[0x0][0x37c] ;  /* 0x0000df00ff017b82 */ /* 0x000e300000000800 */
[----:B------:R-:W1:Y:S01]  /*0010*/  S2UR UR48, SR_CTAID.X ;  /* 0x00000000003079c3 */ /* 0x000e620000002500 */
[----:B0-----:R-:W-:-:S05]  /*0020*/  VIADD R1, R1, 0xffffffd8 ;  /* 0xffffffd801017836 */ /* 0x001fca0000000000 */
[----:B------:R-:W-:Y:S02]  /*0030*/  R2UR UR4, R1 ;  /* 0x00000000010472ca */ /* 0x000fe400000e0000 */
[----:B------:R-:W0:Y:S01]  /*0040*/  S2UR UR45, SR_CTAID.Y ;  /* 0x00000000002d79c3 */ /* 0x000e220000002600 */
[----:B-1----:R-:W-:-:S04]  /*0050*/  USHF.L.U32 UR46, UR48, 0x4, URZ ;  /* 0x00000004302e7899 */ /* 0x002fc800080006ff */
[----:B0-----:R-:W-:-:S06]  /*0060*/  ULOP3.LUT UP0, URZ, UR46, UR45, URZ, 0xfc, !UPT ;  /* 0x0000002d2eff7292 */ /* 0x001fcc000f80fcff */
[----:B------:R-:W-:-:S13]  /*0070*/  PLOP3.LUT P0, PT, PT, PT, UP0, 0x80, 0x8 ;  /* 0x000000000008781c */ /* 0x000fda0003f0f008 */
[----:B------:R-:W-:Y:S05]  /*0080*/  @P0 EXIT ;  /* 0x000000000000094d */ /* 0x000fea0003800000 */
[----:B------:R-:W0:Y:S01]  /*0090*/  LDCU UR7, c[0x0][0x3a4] ;  /* 0x00007480ff0777ac */ /* 0x000e220008000800 */
[----:B------:R-:W1:Y:S01]  /*00a0*/  LDCU UR43, c[0x0][0x2f8] ;  /* 0x00005f00ff2b77ac */ /* 0x000e620008000800 */
[----:B0-----:R-:W-:-:S06]  /*00b0*/  UISETP.GE.AND UP0, UPT, UR7, 0x20, UPT ;  /* 0x000000200700788c */ /* 0x001fcc000bf06270 */
[----:B------:R-:W-:Y:S01]  /*00c0*/  PLOP3.LUT P0, PT, PT, PT, UP0, 0x80, 0x8 ;  /* 0x000000000008781c */ /* 0x000fe20003f0f008 */
[----:B-1----:R-:W-:-:S12]  /*00d0*/  UIADD3 UR43, UP0, UPT, UR4, UR43, URZ ;  /* 0x0000002b042b7290 */ /* 0x002fd8000ff1e0ff */
[----:B------:R-:W-:Y:S05]  /*00e0*/  @!P0 EXIT ;  /* 0x000000000000894d */ /* 0x000fea0003800000 */
[----:B------:R-:W0:Y:S01]  /*00f0*/  S2R R2, SR_TID.Y ;  /* 0x0000000000027919 */ /* 0x000e220000002200 */
[----:B------:R-:W1:Y:S01]  /*0100*/  S2UR UR6, SR_CgaCtaId ;  /* 0x00000000000679c3 */ /* 0x000e620000008800 */
[----:B------:R-:W2:Y:S01]  /*0110*/  LDCU UR47, c[0x0][0x3a0] ;  /* 0x00007400ff2f77ac */ /* 0x000ea20008000800 */
[----:B------:R-:W3:Y:S01]  /*0120*/  S2R R17, SR_TID.X ;  /* 0x0000000000117919 */ /* 0x000ee20000002100 */
[----:B------:R-:W4:Y:S01]  /*0130*/  LDCU UR44, c[0x0][0x2fc] ;  /* 0x00005f80ff2c77ac */ /* 0x000f220008000800 */
[----:B------:R-:W-:Y:S02]  /*0140*/  USHF.L.U32 UR45, UR45, 0x4, URZ ;  /* 0x000000042d2d7899 */ /* 0x000fe400080006ff */
[----:B------:R-:W-:Y:S01]  /*0150*/  USHF.R.S32.HI UR5, URZ, 0x1f, UR7 ;  /* 0x0000001fff057899 */ /* 0x000fe20008011407 */
[----:B------:R-:W-:Y:S01]  /*0160*/  UMOV UR4, 0x400 ;  /* 0x0000040000047882 */ /* 0x000fe20000000000 */
[----:B------:R-:W0:Y:S02]  /*0170*/  LDCU.64 UR40, c[0x0][0x358] ;  /* 0x00006b00ff2877ac */ /* 0x000e240008000a00 */
[----:B------:R-:W-:-:S02]  /*0180*/  ULEA.HI UR5, UR5, UR7, URZ, 0x5 ;  /* 0x0000000705057291 */ /* 0x000fc4000f8f28ff */
[----:B--2---:R-:W-:Y:S02]  /*0190*/  UIMAD UR48, UR48, UR47, URZ ;  /* 0x0000002f303072a4 */ /* 0x004fe4000f8e02ff */
[----:B------:R-:W-:Y:S02]  /*01a0*/  USHF.R.S32.HI UR5, URZ, 0x5, UR5 ;  /* 0x00000005ff057899 */ /* 0x000fe40008011405 */
[----:B-1----:R-:W-:Y:S02]  /*01b0*/  ULEA UR4, UR6, UR4, 0x18 ;  /* 0x0000000406047291 */ /* 0x002fe4000f8ec0ff */
[----:B----4-:R-:W-:Y:S01]  /*01c0*/  UIADD3.X UR44, UPT, UPT, URZ, UR44, URZ, UP0, !UPT ;  /* 0x0000002cff2c7290 */ /* 0x010fe200087fe4ff */
[----:B------:R-:W1:Y:S01]  /*01d0*/  LDCU UR50, c[0x0][0x3a0] ;  /* 0x00007400ff3277ac */ /* 0x000e620008000800 */
[C---:B0-----:R-:W-:Y:S01]  /*01e0*/  IADD3 R0, PT, PT, R2.reuse, UR45, RZ ;  /* 0x0000002d02007c10 */ /* 0x041fe2000fffe0ff */
[C---:B------:R-:W-:Y:S01]  /*01f0*/  VIADD R18, R2.reuse, 0x10 ;  /* 0x0000001002127836 */ /* 0x040fe20000000000 */
[----:B------:R-:W0:Y:S01]  /*0200*/  LDCU UR51, c[0x0][0x3a4] ;  /* 0x00007480ff3377ac */ /* 0x000e220008000800 */
[----:B---3--:R-:W-:Y:S01]  /*0210*/  IMAD R3, R2, 0x20, R17 ;  /* 0x0000002002037824 */ /* 0x008fe200078e0211 */
[----:B------:R-:W-:Y:S01]  /*0220*/  IADD3 R26, PT, PT, R0, 0x10, RZ ;  /* 0x00000010001a7810 */ /* 0x000fe20007ffe0ff */
[----:B------:R-:W-:Y:S01]  /*0230*/  VIADD R5, R17, UR46 ;  /* 0x0000002e11057c36 */ /* 0x000fe20008000000 */
[----:B------:R-:W2:Y:S01]  /*0240*/  LDCU.64 UR38, c[0x0][0x390] ;  /* 0x00007200ff2677ac */ /* 0x000ea20008000a00 */
[----:B------:R-:W-:Y:S01]  /*0250*/  IMAD R28, R2, -0x10, R3 ;  /* 0xfffffff0021c7824 */ /* 0x000fe200078e0203 */
[----:B------:R-:W-:Y:S01]  /*0260*/  LEA R29, R3, UR4, 0x1 ;  /* 0x00000004031d7c11 */ /* 0x000fe2000f8e08ff */
[----:B------:R-:W-:Y:S01]  /*0270*/  IMAD R25, R0, UR7, R17 ;  /* 0x0000000700197c24 */ /* 0x000fe2000f8e0211 */
[----:B------:R-:W-:Y:S01]  /*0280*/  ULEA UR47, UR47, 0x20, 0x5 ;  /* 0x000000202f2f7891 */ /* 0x000fe2000f8e28ff */
[----:B------:R-:W-:Y:S01]  /*0290*/  VIADD R24, R5, 0x10 ;  /* 0x0000001005187836 */ /* 0x000fe20000000000 */
[----:B------:R-:W-:Y:S01]  /*02a0*/  LEA R27, R28, UR4, 0x1 ;  /* 0x000000041c1b7c11 */ /* 0x000fe2000f8e08ff */
[--C-:B------:R-:W-:Y:S01]  /*02b0*/  IMAD R23, R2, UR7, R5.reuse ;  /* 0x0000000702177c24 */ /* 0x100fe2000f8e0205 */
[----:B------:R-:W-:Y:S01]  /*02c0*/  ULEA UR48, UR48, UR45, 0x4 ;  /* 0x0000002d30307291 */ /* 0x000fe2000f8e20ff */
[----:B------:R-:W-:Y:S01]  /*02d0*/  IMAD R22, R18, UR7, R5 ;  /* 0x0000000712167c24 */ /* 0x000fe2000f8e0205 */
[----:B------:R-:W-:-:S02]  /*02e0*/  UIADD3 UR52, UPT, UPT, UR4, 0x800, URZ ;  /* 0x0000080004347890 */ /* 0x000fc4000fffe0ff */
[----:B------:R-:W-:Y:S01]  /*02f0*/  UIADD3 UR49, UPT, UPT, -UR5, URZ, URZ ;  /* 0x000000ff05317290 */ /* 0x000fe2000fffe1ff */
[----:B------:R-:W-:Y:S01]  /*0300*/  UMOV UR42, URZ ;  /* 0x000000ff002a7c82 */ /* 0x000fe20008000000 */
[----:B01----:R-:W-:-:S10]  /*0310*/  UMOV UR53, 0x10 ;  /* 0x0000001000357882 */ /* 0x003fd40000000000 */
.L_x_13:
[----:B------:R-:W-:Y:S02]  /*0320*/  UISETP.LT.AND UP0, UPT, UR46, UR45, UPT ;  /* 0x0000002d2e00728c */ /* 0x000fe4000bf01270 */
[----:B------:R-:W-:Y:S02]  /*0330*/  UISETP.NE.AND UP1, UPT, UR42, URZ, UPT ;  /* 0x000000ff2a00728c */ /* 0x000fe4000bf25270 */
[----:B------:R-:W-:Y:S02]  /*0340*/  USEL UR4, UR46, UR45, !UP0 ;  /* 0x0000002d2e047287 */ /* 0x000fe4000c000000 */
[----:B------:R-:W-:Y:S02]  /*0350*/  UISETP.NE.AND UP0, UPT, UR42, URZ, UPT ;  /* 0x000000ff2a00728c */ /* 0x000fe4000bf05270 */
[----:B------:R-:W-:Y:S02]  /*0360*/  UISETP.LT.AND UP1, UPT, UR4, UR51, !UP1 ;  /* 0x000000330400728c */ /* 0x000fe4000cf21270 */
[----:B--2---:R-:W-:-:S02]  /*0370*/  UIMAD.WIDE.U32 UR36, UR48, 0x4, UR38 ;  /* 0x00000004302478a5 */ /* 0x004fc4000f8e0026 */
[----:B------:R-:W-:-:S03]  /*0380*/  UP2UR UR55, UPR, URZ, 0x2 ;  /* 0x00000002ff377883 */ /* 0x000fc60008000000 */
[----:B-1-34-:R-:W-:Y:S09]  /*0390*/  BRA.U UP0, `(.L_x_0) ;  /* 0x0000000500687547 */ /* 0x01aff2000b800000 */
[----:B------:R-:W0:Y:S01]  /*03a0*/  LDC.64 R30, c[0x0][0x380] ;  /* 0x0000e000ff1e7b82 */ /* 0x000e220000000a00 */
[----:B------:R-:W-:Y:S01]  /*03b0*/  VIADD R0, R24, 0xfffffff0 ;  /* 0xfffffff018007836 */ /* 0x000fe20000000000 */
[----:B------:R-:W-:Y:S01]  /*03c0*/  IADD3 R3, PT, PT, R26, -0x10, RZ ;  /* 0xfffffff01a037810 */ /* 0x000fe20007ffe0ff */
[----:B------:R-:W-:Y:S01]  /*03d0*/  UIADD3 UR54, UPT, UPT, UR53, -0x10, URZ ;  /* 0xfffffff035367890 */ /* 0x000fe2000fffe0ff */
[----:B------:R-:W-:Y:S02]  /*03e0*/  BSSY.RECONVERGENT B0, `(.L_x_1) ;  /* 0x0000007000007945 */ /* 0x000fe40003800200 */
[----:B------:R-:W-:Y:S02]  /*03f0*/  ISETP.GE.AND P0, PT, R0, UR50, PT ;  /* 0x0000003200007c0c */ /* 0x000fe4000bf06270 */
[----:B------:R-:W-:Y:S01]  /*0400*/  ISETP.GE.AND P1, PT, R3, UR50, PT ;  /* 0x0000003203007c0c */ /* 0x000fe2000bf26270 */
[----:B0-----:R-:W-:-:S10]  /*0410*/  IMAD.WIDE R30, R25, 0x2, R30 ;  /* 0x00000002191e7825 */ /* 0x001fd400078e021e */
[----:B------:R-:W-:Y:S05]  /*0420*/  @P0 BRA `(.L_x_2) ;  /* 0x0000000000080947 */ /* 0x000fea0003800000 */
[----:B------:R-:W2:Y:S04]  /*0430*/  LDG.E.U16 R0, desc[UR40][R30.64] ;  /* 0x000000281e007981 */ /* 0x000ea8000c1e1500 */
[----:B--2---:R0:W-:Y:S02]  /*0440*/  STS.U16 [R29], R0 ;  /* 0x000000001d007388 */ /* 0x0041e40000000400 */
.L_x_2:
[----:B------:R-:W-:Y:S05]  /*0450*/  BSYNC.RECONVERGENT B0 ;  /* 0x0000000000007941 */ /* 0x000fea0003800200 */
.L_x_1:
[----:B------:R-:W-:Y:S04]  /*0460*/  BSSY.RECONVERGENT B6, `(.L_x_3) ;  /* 0x000001c000067945 */ /* 0x000fe80003800200 */
[----:B------:R-:W-:Y:S05]  /*0470*/  @P1 BRA `(.L_x_4) ;  /* 0x0000000000681947 */ /* 0x000fea0003800000 */
[----:B------:R-:W1:Y:S01]  /*0480*/  LDC.64 R4, c[0x0][0x388] ;  /* 0x0000e200ff047b82 */ /* 0x000e620000000a00 */
[----:B------:R-:W2:Y:S01]  /*0490*/  LDCU UR4, c[0x0][0x2f8] ;  /* 0x00005f00ff0477ac */ /* 0x000ea20008000800 */
[----:B------:R-:W-:Y:S01]  /*04a0*/  HFMA2 R3, -RZ, RZ, 0, 0 ;  /* 0x00000000ff037431 */ /* 0x000fe200000001ff */
[----:B------:R-:W-:Y:S01]  /*04b0*/  MOV R8, 0x0 ;  /* 0x0000000000087802 */ /* 0x000fe20000000f00 */
[----:B------:R-:W-:Y:S01]  /*04c0*/  IMAD.MOV.U32 R16, RZ, RZ, R2 ;  /* 0x000000ffff107224 */ /* 0x000fe200078e0002 */
[----:B------:R-:W3:Y:S01]  /*04d0*/  LDCU.64 UR6, c[0x4][0x8] ;  /* 0x01000100ff0677ac */ /* 0x000ee20008000a00 */
[----:B-1----:R-:W-:-:S05]  /*04e0*/  IMAD.WIDE R4, R23, 0x2, R4 ;  /* 0x0000000217047825 */ /* 0x002fca00078e0204 */
[----:B0-----:R3:W4:Y:S01]  /*04f0*/  LDG.E.U16 R0, desc[UR40][R4.64] ;  /* 0x0000002804007981 */ /* 0x001722000c1e1500 */
[----:B--2---:R-:W-:Y:S01]  /*0500*/  UIADD3 UR4, UPT, UPT, -UR4, UR43, URZ ;  /* 0x0000002b04047290 */ /* 0x004fe2000fffe1ff */
[----:B------:R-:W0:Y:S01]  /*0510*/  LDC.64 R8, c[0x4][R8] ;  /* 0x0100000008087b82 */ /* 0x000e220000000a00 */
[----:B------:R-:W-:Y:S02]  /*0520*/  IMAD.U32 R6, RZ, RZ, UR54 ;  /* 0x00000036ff067e24 */ /* 0x000fe4000f8e00ff */
[----:B------:R-:W-:-:S05]  /*0530*/  IMAD.U32 R7, RZ, RZ, UR54 ;  /* 0x00000036ff077e24 */ /* 0x000fca000f8e00ff */
[----:B------:R-:W-:Y:S01]  /*0540*/  STL.64 [UR4], R2 ;  /* 0x00000002ff007987 */ /* 0x000fe20008100a04 */
[----:B---3--:R-:W-:Y:S01]  /*0550*/  MOV R4, UR6 ;  /* 0x0000000600047c02 */ /* 0x008fe20008000f00 */
[----:B------:R-:W-:Y:S02]  /*0560*/  IMAD.U32 R5, RZ, RZ, UR7 ;  /* 0x00000007ff057e24 */ /* 0x000fe4000f8e00ff */
[----:B------:R-:W-:Y:S04]  /*0570*/  STL.64 [UR4+0x10], R16 ;  /* 0x00001010ff007987 */ /* 0x000fe80008100a04 */
[----:B------:R-:W-:Y:S04]  /*0580*/  STL [UR4+0x18], R28 ;  /* 0x0000181cff007987 */ /* 0x000fe80008100804 */
[----:B------:R1:W-:Y:S02]  /*0590*/  STL.64 [UR4+0x8], R6 ;  /* 0x00000806ff007987 */ /* 0x0003e40008100a04 */
[----:B-1----:R-:W-:Y:S01]  /*05a0*/  MOV R6, UR43 ;  /* 0x0000002b00067c02 */ /* 0x002fe20008000f00 */
[----:B------:R-:W-:-:S02]  /*05b0*/  IMAD.U32 R7, RZ, RZ, UR44 ;  /* 0x0000002cff077e24 */ /* 0x000fc4000f8e00ff */
[----:B----4-:R-:W-:Y:S01]  /*05c0*/  HADD2.F32 R10, -RZ, R0.H0_H0 ;  /* 0x20000000ff0a7230 */ /* 0x010fe20000004100 */
[----:B------:R1:W-:Y:S05]  /*05d0*/  STS.U16 [R27+0x400], R0 ;  /* 0x000400001b007388 */ /* 0x0003ea0000000400 */
[----:B------:R-:W2:Y:S02]  /*05e0*/  F2F.F64.F32 R10, R10 ;  /* 0x0000000a000a7310 */ /* 0x000ea40000201800 */
[----:B0-2---:R1:W-:Y:S02]  /*05f0*/  STL.64 [UR4+0x20], R10 ;  /* 0x0000200aff007987 */ /* 0x0053e40008100a04 */
[----:B------:R-:W-:-:S07]  /*0600*/  LEPC R20, `(.L_x_4) ;  /* 0x000000001014794e */ /* 0x000fce0000000000 */
[----:B-1----:R-:W-:Y:S05]  /*0610*/  CALL.ABS.NOINC R8 ;  /* 0x0000000008007343 */ /* 0x002fea0003c00000 */
.L_x_4:
[----:B------:R-:W-:Y:S05]  /*0620*/  BSYNC.RECONVERGENT B6 ;  /* 0x0000000000067941 */ /* 0x000fea0003800200 */
.L_x_3:
[----:B------:R-:W-:Y:S01]  /*0630*/  UISETP.NE.AND UP0, UPT, UR55, URZ, UPT ;  /* 0x000000ff3700728c */ /* 0x000fe2000bf05270 */
[----:B------:R-:W-:Y:S01]  /*0640*/  ISETP.GE.AND P0, PT, R24, UR50, PT ;  /* 0x0000003218007c0c */ /* 0x000fe2000bf06270 */
[----:B------:R-:W-:Y:S01]  /*0650*/  IMAD.U32 R5, RZ, RZ, UR37 ;  /* 0x00000025ff057e24 */ /* 0x000fe2000f8e00ff */
[----:B------:R-:W-:-:S03]  /*0660*/  MOV R4, UR36 ;  /* 0x0000002400047c02 */ /* 0x000fc60008000f00 */
[----:B------:R-:W-:-:S08]  /*0670*/  PLOP3.LUT P1, PT, PT, PT, UP0, 0x80, 0x8 ;  /* 0x000000000008781c */ /* 0x000fd00003f2f008 */
[----:B------:R-:W2:Y:S05]  /*0680*/  @!P0 LDG.E.U16 R30, desc[UR40][R30.64+0x20] ;  /* 0x000020281e1e8981 */ /* 0x000eaa000c1e1500 */
[----:B------:R-:W3:Y:S01]  /*0690*/  @P1 LDG.E R4, desc[UR40][R4.64] ;  /* 0x0000002804041981 */ /* 0x000ee2000c1e1900 */
[----:B------:R-:W-:Y:S01]  /*06a0*/  PLOP3.LUT P1, PT, PT, PT, UP0, 0x80, 0x8 ;  /* 0x000000000008781c */ /* 0x000fe20003f2f008 */
[----:B------:R-:W-:-:S12]  /*06b0*/  BSSY.RECONVERGENT B6, `(.L_x_5) ;  /* 0x0000021000067945 */ /* 0x000fd80003800200 */
[----:B---3--:R1:W-:Y:S04]  /*06c0*/  @P1 STS [UR52], R4 ;  /* 0x00000004ff001988 */ /* 0x0083e80008000834 */
[----:B--2---:R1:W-:Y:S01]  /*06d0*/  @!P0 STS.U16 [R29+0x20], R30 ;  /* 0x0000201e1d008388 */ /* 0x0043e20000000400 */
[----:B------:R-:W-:-:S13]  /*06e0*/  ISETP.GE.AND P0, PT, R26, UR50, PT ;  /* 0x000000321a007c0c */ /* 0x000fda000bf06270 */
[----:B-1----:R-:W-:Y:S05]  /*06f0*/  @P0 BRA `(.L_x_6) ;  /* 0x0000000000700947 */ /* 0x002fea0003800000 */
[----:B------:R-:W1:Y:S01]  /*0700*/  LDC.64 R4, c[0x0][0x388] ;  /* 0x0000e200ff047b82 */ /* 0x000e620000000a00 */
[----:B------:R-:W2:Y:S01]  /*0710*/  LDCU UR4, c[0x0][0x2f8] ;  /* 0x00005f00ff0477ac */ /* 0x000ea20008000800 */
[----:B------:R-:W-:Y:S01]  /*0720*/  MOV R8, 0x0 ;  /* 0x0000000000087802 */ /* 0x000fe20000000f00 */
[----:B------:R-:W-:Y:S01]  /*0730*/  IMAD.U32 R13, RZ, RZ, UR54 ;  /* 0x00000036ff0d7e24 */ /* 0x000fe2000f8e00ff */
[----:B------:R-:W-:Y:S01]  /*0740*/  MOV R12, UR54 ;  /* 0x00000036000c7c02 */ /* 0x000fe20008000f00 */
[----:B------:R-:W-:Y:S01]  /*0750*/  VIADD R3, R28, 0x10 ;  /* 0x000000101c037836 */ /* 0x000fe20000000000 */
[----:B------:R-:W-:Y:S01]  /*0760*/  IADD3 R19, PT, PT, R17, 0x10, RZ ;  /* 0x0000001011137810 */ /* 0x000fe20007ffe0ff */
[----:B------:R-:W3:Y:S01]  /*0770*/  LDCU.64 UR6, c[0x4][0x8] ;  /* 0x01000100ff0677ac */ /* 0x000ee20008000a00 */
[----:B-1----:R-:W-:-:S05]  /*0780*/  IMAD.WIDE R4, R22, 0x2, R4 ;  /* 0x0000000216047825 */ /* 0x002fca00078e0204 */
[----:B0-----:R3:W4:Y:S01]  /*0790*/  LDG.E.U16 R0, desc[UR40][R4.64] ;  /* 0x0000002804007981 */ /* 0x001722000c1e1500 */
[----:B--2---:R-:W-:Y:S01]  /*07a0*/  UIADD3 UR4, UPT, UPT, -UR4, UR43, URZ ;  /* 0x0000002b04047290 */ /* 0x004fe2000fffe1ff */
[----:B------:R-:W0:Y:S01]  /*07b0*/  LDC.64 R8, c[0x4][R8] ;  /* 0x0100000008087b82 */ /* 0x000e220000000a00 */
[----:B------:R-:W-:Y:S02]  /*07c0*/  HFMA2 R7, -RZ, RZ, 0, 5.9604644775390625e-08 ;  /* 0x00000001ff077431 */ /* 0x000fe400000001ff */
[----:B------:R-:W-:-:S05]  /*07d0*/  IMAD.MOV.U32 R6, RZ, RZ, R2 ;  /* 0x000000ffff067224 */ /* 0x000fca00078e0002 */
[----:B------:R-:W-:Y:S01]  /*07e0*/  STL.64 [UR4+0x8], R12 ;  /* 0x0000080cff007987 */ /* 0x000fe20008100a04 */
[----:B---3--:R-:W-:Y:S01]  /*07f0*/  MOV R4, UR6 ;  /* 0x0000000600047c02 */ /* 0x008fe20008000f00 */
[----:B------:R-:W-:Y:S02]  /*0800*/  IMAD.U32 R5, RZ, RZ, UR7 ;  /* 0x00000007ff057e24 */ /* 0x000fe4000f8e00ff */
[----:B------:R-:W-:Y:S04]  /*0810*/  STL.64 [UR4+0x10], R18 ;  /* 0x00001012ff007987 */ /* 0x000fe80008100a04 */
[----:B------:R-:W-:Y:S04]  /*0820*/  STL [UR4+0x18], R3 ;  /* 0x00001803ff007987 */ /* 0x000fe80008100804 */
[----:B------:R1:W-:Y:S02]  /*0830*/  STL.64 [UR4], R6 ;  /* 0x00000006ff007987 */ /* 0x0003e40008100a04 */
        /* <DEDUP_REMOVED lines=8> */
.L_x_6:
[----:B------:R-:W-:Y:S05]  /*08c0*/  BSYNC.RECONVERGENT B6 ;  /* 0x0000000000067941 */ /* 0x000fea0003800200 */
.L_x_5:
[----:B------:R-:W-:-:S09]  /*08d0*/  UISETP.NE.AND UP0, UPT, UR55, URZ, UPT ;  /* 0x000000ff3700728c */ /* 0x000fd2000bf05270 */
[----:B------:R-:W-:Y:S05]  /*08e0*/  BRA.U !UP0, `(.L_x_7) ;  /* 0x0000000108b47547 */ /* 0x000fea000b800000 */
[----:B------:R-:W-:Y:S01]  /*08f0*/  MOV R4, UR36 ;  /* 0x0000002400047c02 */ /* 0x000fe20008000f00 */
[----:B------:R-:W-:-:S05]  /*0900*/  IMAD.U32 R5, RZ, RZ, UR37 ;  /* 0x00000025ff057e24 */ /* 0x000fca000f8e00ff */
[----:B------:R-:W2:Y:S04]  /*0910*/  LDG.E R4, desc[UR40][R4.64] ;  /* 0x0000002804047981 */ /* 0x000ea8000c1e1900 */
[----:B--2---:R1:W-:Y:S01]  /*0920*/  STS [UR52], R4 ;  /* 0x00000004ff007988 */ /* 0x0043e20008000834 */
[----:B------:R-:W-:Y:S05]  /*0930*/  BRA `(.L_x_7) ;  /* 0x0000000000a07947 */ /* 0x000fea0003800000 */
.L_x_0:
[----:B------:R-:W-:Y:S01]  /*0940*/  IADD3 R0, PT, PT, R26, -0x10, RZ ;  /* 0xfffffff01a007810 */ /* 0x000fe20007ffe0ff */
[----:B------:R-:W0:Y:S03]  /*0950*/  LDC.64 R4, c[0x0][0x380] ;  /* 0x0000e000ff047b82 */ /* 0x000e260000000a00 */
[----:B------:R-:W-:Y:S01]  /*0960*/  ISETP.GE.AND P2, PT, R0, UR50, PT ;  /* 0x0000003200007c0c */ /* 0x000fe2000bf46270 */
[----:B------:R-:W-:-:S05]  /*0970*/  VIADD R0, R24, 0xfffffff0 ;  /* 0xfffffff018007836 */ /* 0x000fca0000000000 */
[----:B------:R-:W-:-:S07]  /*0980*/  ISETP.GE.AND P1, PT, R0, UR50, PT ;  /* 0x0000003200007c0c */ /* 0x000fce000bf26270 */
[----:B------:R-:W1:Y:S01]  /*0990*/  @!P2 LDC.64 R6, c[0x0][0x388] ;  /* 0x0000e200ff06ab82 */ /* 0x000e620000000a00 */
[----:B0-----:R-:W-:-:S05]  /*09a0*/  IMAD.WIDE R4, R25, 0x2, R4 ;  /* 0x0000000219047825 */ /* 0x001fca00078e0204 */
[----:B------:R-:W2:Y:S01]  /*09b0*/  @!P1 LDG.E.U16 R0, desc[UR40][R4.64] ;  /* 0x0000002804009981 */ /* 0x000ea2000c1e1500 */
[----:B-1----:R-:W-:-:S06]  /*09c0*/  @!P2 IMAD.WIDE R6, R23, 0x2, R6 ;  /* 0x000000021706a825 */ /* 0x002fcc00078e0206 */
[----:B------:R-:W3:Y:S01]  /*09d0*/  @!P2 LDG.E.U16 R6, desc[UR40][R6.64] ;  /* 0x000000280606a981 */ /* 0x000ee2000c1e1500 */
[----:B------:R-:W-:Y:S01]  /*09e0*/  BSSY.RECONVERGENT B0, `(.L_x_8) ;  /* 0x000000c000007945 */ /* 0x000fe20003800200 */
[----:B------:R-:W-:Y:S02]  /*09f0*/  ISETP.GE.AND P3, PT, R24, UR50, PT ;  /* 0x0000003218007c0c */ /* 0x000fe4000bf66270 */
[----:B------:R-:W-:Y:S01]  /*0a00*/  ISETP.GE.AND P0, PT, R26, UR50, PT ;  /* 0x000000321a007c0c */ /* 0x000fe2000bf06270 */
[----:B--2---:R0:W-:Y:S04]  /*0a10*/  @!P1 STS.U16 [R29], R0 ;  /* 0x000000001d009388 */ /* 0x0041e80000000400 */
[----:B---3--:R0:W-:Y:S01]  /*0a20*/  @!P2 STS.U16 [R27+0x400], R6 ;  /* 0x000400061b00a388 */ /* 0x0081e20000000400 */
[----:B------:R-:W-:Y:S07]  /*0a30*/  @!P2 BRA `(.L_x_9) ;  /* 0x000000000018a947 */ /* 0x000fee0003800000 */
[----:B------:R-:W-:-:S09]  /*0a40*/  UISETP.NE.AND UP0, UPT, UR55, URZ, UPT ;  /* 0x000000ff3700728c */ /* 0x000fd2000bf05270 */
[----:B------:R-:W-:Y:S05]  /*0a50*/  BRA.U !UP0, `(.L_x_9) ;  /* 0x0000000108107547 */ /* 0x000fea000b800000 */
[----:B0-----:R-:W-:Y:S01]  /*0a60*/  MOV R6, UR36 ;  /* 0x0000002400067c02 */ /* 0x001fe20008000f00 */
[----:B------:R-:W-:-:S05]  /*0a70*/  IMAD.U32 R7, RZ, RZ, UR37 ;  /* 0x00000025ff077e24 */ /* 0x000fca000f8e00ff */
[----:B------:R-:W2:Y:S04]  /*0a80*/  LDG.E R6, desc[UR40][R6.64] ;  /* 0x0000002806067981 */ /* 0x000ea8000c1e1900 */
[----:B--2---:R1:W-:Y:S02]  /*0a90*/  STS [UR52], R6 ;  /* 0x00000006ff007988 */ /* 0x0043e40008000834 */
.L_x_9:
[----:B------:R-:W-:Y:S05]  /*0aa0*/  BSYNC.RECONVERGENT B0 ;  /* 0x0000000000007941 */ /* 0x000fea0003800200 */
.L_x_8:
[----:B------:R-:W-:Y:S04]  /*0ab0*/  BSSY.RECONVERGENT B0, `(.L_x_10) ;  /* 0x0000004000007945 */ /* 0x000fe80003800200 */
[----:B------:R-:W-:Y:S05]  /*0ac0*/  @P3 BRA `(.L_x_11) ;  /* 0x0000000000083947 */ /* 0x000fea0003800000 */
[----:B------:R-:W2:Y:S04]  /*0ad0*/  LDG.E.U16 R4, desc[UR40][R4.64+0x20] ;  /* 0x0000202804047981 */ /* 0x000ea8000c1e1500 */
[----:B--2---:R2:W-:Y:S02]  /*0ae0*/  STS.U16 [R29+0x20], R4 ;  /* 0x000020041d007388 */ /* 0x0045e40000000400 */
.L_x_11:
[----:B------:R-:W-:Y:S05]  /*0af0*/  BSYNC.RECONVERGENT B0 ;  /* 0x0000000000007941 */ /* 0x000fea0003800200 */
.L_x_10:
[----:B------:R-:W-:Y:S05]  /*0b00*/  @!P0 BRA `(.L_x_12) ;  /* 0x00000000001c8947 */ /* 0x000fea0003800000 */
[----:B------:R-:W-:-:S09]  /*0b10*/  UISETP.NE.AND UP0, UPT, UR55, URZ, UPT ;  /* 0x000000ff3700728c */ /* 0x000fd2000bf05270 */
[----:B------:R-:W-:Y:S05]  /*0b20*/  BRA.U !UP0, `(.L_x_7) ;  /* 0x0000000108247547 */ /* 0x000fea000b800000 */
[----:B--2---:R-:W-:Y:S01]  /*0b30*/  MOV R4, UR36 ;  /* 0x0000002400047c02 */ /* 0x004fe20008000f00 */
[----:B------:R-:W-:-:S05]  /*0b40*/  IMAD.U32 R5, RZ, RZ, UR37 ;  /* 0x00000025ff057e24 */ /* 0x000fca000f8e00ff */
[----:B------:R-:W2:Y:S04]  /*0b50*/  LDG.E R4, desc[UR40][R4.64] ;  /* 0x0000002804047981 */ /* 0x000ea8000c1e1900 */
[----:B--2---:R3:W-:Y:S01]  /*0b60*/  STS [UR52], R4 ;  /* 0x00000004ff007988 */ /* 0x0047e20008000834 */
[----:B------:R-:W-:Y:S05]  /*0b70*/  BRA `(.L_x_7) ;  /* 0x0000000000107947 */ /* 0x000fea0003800000 */
.L_x_12:
[----:B--2---:R-:W2:Y:S02]  /*0b80*/  LDC.64 R4, c[0x0][0x388] ;  /* 0x0000e200ff047b82 */ /* 0x004ea40000000a00 */
[----:B--2---:R-:W-:-:S06]  /*0b90*/  IMAD.WIDE R4, R22, 0x2, R4 ;  /* 0x0000000216047825 */ /* 0x004fcc00078e0204 */
[----:B------:R-:W2:Y:S04]  /*0ba0*/  LDG.E.U16 R4, desc[UR40][R4.64] ;  /* 0x0000002804047981 */ /* 0x000ea8000c1e1500 */
[----:B--2---:R4:W-:Y:S02]  /*0bb0*/  STS.U16 [R27+0x420], R4 ;  /* 0x000420041b007388 */ /* 0x0049e40000000400 */
.L_x_7:
[----:B------:R-:W-:Y:S05]  /*0bc0*/  WARPSYNC.ALL ;  /* 0x0000000000007948 */ /* 0x000fea0003800000 */
[----:B0-----:R-:W0:Y:S01]  /*0bd0*/  LDC R0, c[0x0][0x3a4] ;  /* 0x0000e900ff007b82 */ /* 0x001e220000000800 */
[----:B------:R-:W-:Y:S01]  /*0be0*/  UIADD3 UR49, UPT, UPT, UR49, 0x1, URZ ;  /* 0x0000000131317890 */ /* 0x000fe2000fffe0ff */
[----:B------:R-:W-:Y:S01]  /*0bf0*/  IADD3 R26, PT, PT, R26, 0x20, RZ ;  /* 0x000000201a1a7810 */ /* 0x000fe20007ffe0ff */
[----:B------:R-:W-:Y:S01]  /*0c00*/  VIADD R24, R24, 0x20 ;  /* 0x0000002018187836 */ /* 0x000fe20000000000 */
[----:B------:R-:W-:Y:S01]  /*0c10*/  IADD3 R25, PT, PT, R25, 0x20, RZ ;  /* 0x0000002019197810 */ /* 0x000fe20007ffe0ff */
[----:B------:R-:W-:-:S02]  /*0c20*/  UISETP.NE.AND UP0, UPT, UR49, URZ, UPT ;  /* 0x000000ff3100728c */ /* 0x000fc4000bf05270 */
[----:B------:R-:W-:Y:S02]  /*0c30*/  UIADD3 UR42, UPT, UPT, UR42, 0x1, URZ ;  /* 0x000000012a2a7890 */ /* 0x000fe4000fffe0ff */
[----:B------:R-:W-:Y:S02]  /*0c40*/  UIADD3 UR53, UPT, UPT, UR53, 0x20, URZ ;  /* 0x0000002035357890 */ /* 0x000fe4000fffe0ff */
[----:B------:R-:W-:Y:S02]  /*0c50*/  UIADD3 UR48, UPT, UPT, UR47, UR48, URZ ;  /* 0x000000302f307290 */ /* 0x000fe4000fffe0ff */
[----:B------:R-:W-:Y:S02]  /*0c60*/  UIADD3 UR45, UPT, UPT, UR45, 0x20, URZ ;  /* 0x000000202d2d7890 */ /* 0x000fe4000fffe0ff */
[----:B------:R-:W-:Y:S02]  /*0c70*/  UIADD3 UR52, UPT, UPT, UR52, 0x80, URZ ;  /* 0x0000008034347890 */ /* 0x000fe4000fffe0ff */
[----:B------:R-:W-:Y:S01]  /*0c80*/  UIADD3 UR46, UPT, UPT, UR46, 0x20, URZ ;  /* 0x000000202e2e7890 */ /* 0x000fe2000fffe0ff */
[C---:B0-----:R-:W-:Y:S01]  /*0c90*/  LEA R22, R0.reuse, R22, 0x5 ;  /* 0x0000001600167211 */ /* 0x041fe200078e28ff */
[----:B------:R-:W-:Y:S01]  /*0ca0*/  IMAD R23, R0, 0x20, R23 ;  /* 0x0000002000177824 */ /* 0x000fe200078e0217 */
[----:B------:R-:W-:Y:S06]  /*0cb0*/  BAR.SYNC.DEFER_BLOCKING 0x0 ;  /* 0x0000000000007b1d */ /* 0x000fec0000010000 */
[----:B------:R-:W-:Y:S05]  /*0cc0*/  BRA.U UP0, `(.L_x_13) ;  /* 0xfffffff500947547 */ /* 0x000fea000b83ffff */
[----:B------:R-:W-:Y:S05]  /*0cd0*/  EXIT ;  /* 0x000000000000794d */ /* 0x000fea0003800000 */
.L_x_14:
[----:B------:R-:W-:-:S00]  /*0ce0*/  BRA `(.L_x_14) ;  /* 0xfffffffc00fc7947 */ /* 0x000fc0000383ffff */
[----:B------:R-:W-:-:S00]  /*0cf0*/  NOP ;  /* 0x0000000000007918 */ /* 0x000fc00000000000 */
        /* <DEDUP_REMOVED lines=8> */
.L_x_15:


//--------------------- .nv.global.init           --------------------------
	.section	.nv.global.init,"aw",@progbits
.nv.global.init:
	.type		$str,@object
	.size		$str,(.L_0 - $str)
$str:
        /*0000*/ 	.byte	0x79, 0x20, 0x25, 0x64, 0x20, 0x77, 0x6d, 0x6d, 0x61, 0x54, 0x69, 0x6c, 0x65, 0x20, 0x25, 0x64
        /*0010*/ 	.byte	0x20, 0x73, 0x68, 0x61, 0x72, 0x65, 0x64, 0x52, 0x6f, 0x77, 0x20, 0x25, 0x64, 0x20, 0x73, 0x68
        /*0020*/ 	.byte	0x61, 0x72, 0x65, 0x64, 0x43, 0x6f, 0x6c, 0x20, 0x25, 0x64, 0x20, 0x77, 0x6d, 0x6d, 0x61, 0x52
        /*0030*/ 	.byte	0x6f, 0x77, 0x20, 0x25, 0x64, 0x20, 0x77, 0x6d, 0x6d, 0x61, 0x43, 0x6f, 0x6c, 0x20, 0x25, 0x64
        /*0040*/ 	.byte	0x20, 0x73, 0x68, 0x61, 0x72, 0x65, 0x64, 0x42, 0x5b, 0x25, 0x64, 0x5d, 0x3a, 0x20, 0x25, 0x32
        /*0050*/ 	.byte	0x2e, 0x66, 0x0a, 0x00
.L_0:


//--------------------- .nv.shared._Z16matrixMulAddWMMAP6__halfS0_PfS1_ii --------------------------
	.section	.nv.shared._Z16matrixMulAddWMMAP6__halfS0_PfS1_ii,"aw",@nobits
	.sectionflags	@""
	.align	16
	.zero		1024


//--------------------- .nv.shared.reserved.0     --------------------------
	.section	.nv.shared.reserved.0,"aw",@nobits
	.weak		__nv_reservedSMEM_offset_0_alias
	.size		__nv_reservedSMEM_offset_0_alias, 0, 64
	.other		__nv_reservedSMEM_offset_0_alias,@"STO_CUDA_RESERVED_SHARED STV_DEFAULT"
__nv_reservedSMEM_offset_0_alias:
	.zero		0
	.zero		64


//--------------------- .nv.constant0._Z16matrixMulAddWMMAP6__halfS0_PfS1_ii --------------------------
	.section	.nv.constant0._Z16matrixMulAddWMMAP6__halfS0_PfS1_ii,"a",@progbits
	.sectionflags	@""
	.align	4
.nv.constant0._Z16matrixMulAddWMMAP6__halfS0_PfS1_ii:
	.zero		936


//--------------------- SYMBOLS --------------------------

	.type		.nv.reservedSmem.offset0,@object
	.size		.nv.reservedSmem.offset0,0x4
	.type		.nv.reservedSmem.cap,@object
	.size		.nv.reservedSmem.cap,0x4
	.type		vprintf,@function
